//
// Generated by NVIDIA NVVM Compiler
//
// Compiler Build ID: CL-36424714
// Cuda compilation tools, release 13.0, V13.0.88
// Based on NVVM 20.0.0
//

.version 9.0
.target sm_100
.address_size 64

	// .globl	_Z8fill_idxiPiS_

.visible .entry _Z8fill_idxiPiS_(
	.param .u32 _Z8fill_idxiPiS__param_0,
	.param .u64 .ptr .align 1 _Z8fill_idxiPiS__param_1,
	.param .u64 .ptr .align 1 _Z8fill_idxiPiS__param_2
)
{
	.reg .pred 	%p<3>;
	.reg .b32 	%r<10>;
	.reg .b64 	%rd<9>;

	ld.param.u32 	%r3, [_Z8fill_idxiPiS__param_0];
	ld.param.u64 	%rd1, [_Z8fill_idxiPiS__param_1];
	ld.param.u64 	%rd2, [_Z8fill_idxiPiS__param_2];
	mov.u32 	%r4, %ntid.x;
	mov.u32 	%r5, %ctaid.x;
	mov.u32 	%r6, %tid.x;
	mad.lo.s32 	%r1, %r4, %r5, %r6;
	add.s32 	%r7, %r1, 1;
	setp.ge.s32 	%p1, %r7, %r3;
	@%p1 bra 	$L__BB0_3;
	cvta.to.global.u64 	%rd3, %rd1;
	mul.wide.s32 	%rd4, %r1, 4;
	add.s64 	%rd5, %rd3, %rd4;
	ld.global.u32 	%r2, [%rd5];
	add.s32 	%r8, %r2, 1;
	ld.global.u32 	%r9, [%rd5+4];
	setp.ne.s32 	%p2, %r8, %r9;
	@%p2 bra 	$L__BB0_3;
	cvta.to.global.u64 	%rd6, %rd2;
	mul.wide.s32 	%rd7, %r2, 4;
	add.s64 	%rd8, %rd6, %rd7;
	st.global.u32 	[%rd8], %r1;
$L__BB0_3:
	ret;

}


// ===== COMPILED SASS (sm_100) =====

	.target	sm_100

	.elftype	@"ET_EXEC"


//--------------------- .note.nv.tkinfo           --------------------------
	.section	.note.nv.tkinfo,"",@"SHT_NOTE"
	.sectionflags	@"SHF_NOTE_NV_TKINFO"
	.tkinfo
        /*0018*/ 	.word	0x00000002
        /*0030*/ 	.string	""
        /*0030*/ 	.string	"ptxas"
        /*0030*/ 	.string	"Cuda compilation tools, release 13.0, V13.0.88"
        /*0030*/ 	.string	"Build cuda_13.0.r13.0/compiler.36424714_0"
        /*0030*/ 	.string	"-arch sm_100 -m 64 "



//--------------------- .note.nv.cuinfo           --------------------------
	.section	.note.nv.cuinfo,"",@"SHT_NOTE"
	.sectionflags	@"SHF_NOTE_NV_CUINFO"
        /*0018*/ 	.short	0x0002
        /*001a*/ 	.short	0x0064
        /*001c*/ 	.short	0x0082
	.zero		2


//--------------------- .nv.info                  --------------------------
	.section	.nv.info,"",@"SHT_CUDA_INFO"
	.align	4


	//----- nvinfo : EIATTR_REGCOUNT
	.align		4
        /*0000*/ 	.byte	0x04, 0x2f
        /*0002*/ 	.short	(.L_1 - .L_0)
	.align		4
.L_0:
        /*0004*/ 	.word	index@(_Z8fill_idxiPiS_)
        /*0008*/ 	.word	0x0000000c


	//----- nvinfo : EIATTR_FRAME_SIZE
	.align		4
.L_1:
        /*000c*/ 	.byte	0x04, 0x11
        /*000e*/ 	.short	(.L_3 - .L_2)
	.align		4
.L_2:
        /*0010*/ 	.word	index@(_Z8fill_idxiPiS_)
        /*0014*/ 	.word	0x00000000


	//----- nvinfo : EIATTR_MIN_STACK_SIZE
	.align		4
.L_3:
        /*0018*/ 	.byte	0x04, 0x12
        /*001a*/ 	.short	(.L_5 - .L_4)
	.align		4
.L_4:
        /*001c*/ 	.word	index@(_Z8fill_idxiPiS_)
        /*0020*/ 	.word	0x00000000
.L_5:


//--------------------- .nv.compat                --------------------------
	.section	.nv.compat,"",@"SHT_CUDA_COMPAT_INFO"
	.align	4
        /*0000*/ 	.byte	0x02, 0x09, 0x00, 0x00, 0x02, 0x02, 0x01, 0x00, 0x02, 0x05, 0x05, 0x00, 0x03, 0x07, 0x01, 0x01
        /*0010*/ 	.byte	0x02, 0x03, 0x00, 0x00, 0x02, 0x06, 0x01, 0x00, 0x04, 0x0b, 0x08, 0x00, 0x09, 0x00, 0x00, 0x00
        /*0020*/ 	.byte	0x00, 0x00, 0x00, 0x00


//--------------------- .nv.info._Z8fill_idxiPiS_ --------------------------
	.section	.nv.info._Z8fill_idxiPiS_,"",@"SHT_CUDA_INFO"
	.sectionflags	@""
	.align	4


	//----- nvinfo : EIATTR_CUDA_API_VERSION
	.align		4
        /*0000*/ 	.byte	0x04, 0x37
        /*0002*/ 	.short	(.L_7 - .L_6)
.L_6:
        /*0004*/ 	.word	0x00000082


	//----- nvinfo : EIATTR_KPARAM_INFO
	.align		4
.L_7:
        /*0008*/ 	.byte	0x04, 0x17
        /*000a*/ 	.short	(.L_9 - .L_8)
.L_8:
        /*000c*/ 	.word	0x00000000
        /*0010*/ 	.short	0x0002
        /*0012*/ 	.short	0x0010
        /*0014*/ 	.byte	0x00, 0xf5, 0x21, 0x00


	//----- nvinfo : EIATTR_KPARAM_INFO
	.align		4
.L_9:
        /*0018*/ 	.byte	0x04, 0x17
        /*001a*/ 	.short	(.L_11 - .L_10)
.L_10:
        /*001c*/ 	.word	0x00000000
        /*0020*/ 	.short	0x0001
        /*0022*/ 	.short	0x0008
        /*0024*/ 	.byte	0x00, 0xf5, 0x21, 0x00


	//----- nvinfo : EIATTR_KPARAM_INFO
	.align		4
.L_11:
        /*0028*/ 	.byte	0x04, 0x17
        /*002a*/ 	.short	(.L_13 - .L_12)
.L_12:
        /*002c*/ 	.word	0x00000000
        /*0030*/ 	.short	0x0000
        /*0032*/ 	.short	0x0000
        /*0034*/ 	.byte	0x00, 0xf0, 0x11, 0x00


	//----- nvinfo : EIATTR_SPARSE_MMA_MASK
	.align		4
.L_13:
        /*0038*/ 	.byte	0x03, 0x50
        /*003a*/ 	.short	0x0000


	//----- nvinfo : EIATTR_MAXREG_COUNT
	.align		4
        /*003c*/ 	.byte	0x03, 0x1b
        /*003e*/ 	.short	0x00ff


	//----- nvinfo : EIATTR_MERCURY_ISA_VERSION
	.align		4
        /*0040*/ 	.byte	0x03, 0x5f
        /*0042*/ 	.short	0x0101


	//----- nvinfo : EIATTR_VRC_CTA_INIT_COUNT
	.align		4
        /*0044*/ 	.byte	0x02, 0x4a
	.zero		1
	.zero		1


	//----- nvinfo : EIATTR_EXIT_INSTR_OFFSETS
	.align		4
        /*0048*/ 	.byte	0x04, 0x1c
        /*004a*/ 	.short	(.L_15 - .L_14)


	//   ....[0]....
.L_14:
        /*004c*/ 	.word	0x00000080


	//   ....[1]....
        /*0050*/ 	.word	0x00000100


	//   ....[2]....
        /*0054*/ 	.word	0x00000140


	//----- nvinfo : EIATTR_CBANK_PARAM_SIZE
	.align		4
.L_15:
        /*0058*/ 	.byte	0x03, 0x19
        /*005a*/ 	.short	0x0018


	//----- nvinfo : EIATTR_PARAM_CBANK
	.align		4
        /*005c*/ 	.byte	0x04, 0x0a
        /*005e*/ 	.short	(.L_17 - .L_16)
	.align		4
.L_16:
        /*0060*/ 	.word	index@(.nv.constant0._Z8fill_idxiPiS_)
        /*0064*/ 	.short	0x0380
        /*0066*/ 	.short	0x0018


	//----- nvinfo : EIATTR_SW_WAR
	.align		4
.L_17:
        /*0068*/ 	.byte	0x04, 0x36
        /*006a*/ 	.short	(.L_19 - .L_18)
.L_18:
        /*006c*/ 	.word	0x00000008
.L_19:


//--------------------- .nv.callgraph             --------------------------
	.section	.nv.callgraph,"",@"SHT_CUDA_CALLGRAPH"
	.align	4
	.sectionentsize	8
	.align		4
        /*0000*/ 	.word	0x00000000
	.align		4
        /*0004*/ 	.word	0xffffffff
	.align		4
        /*0008*/ 	.word	0x00000000
	.align		4
        /*000c*/ 	.word	0xfffffffe
	.align		4
        /*0010*/ 	.word	0x00000000
	.align		4
        /*0014*/ 	.word	0xfffffffd
	.align		4
        /*0018*/ 	.word	0x00000000
	.align		4
        /*001c*/ 	.word	0xfffffffc


//--------------------- .text._Z8fill_idxiPiS_    --------------------------
	.section	.text._Z8fill_idxiPiS_,"ax",@progbits
	.align	128
        .global         _Z8fill_idxiPiS_
        .type           _Z8fill_idxiPiS_,@function
        .size           _Z8fill_idxiPiS_,(.L_x_1 - _Z8fill_idxiPiS_)
        .other          _Z8fill_idxiPiS_,@"STO_CUDA_ENTRY STV_DEFAULT"
_Z8fill_idxiPiS_:
.text._Z8fill_idxiPiS_:
[----:B------:R-:W-:Y:S01]  /*0000*/  LDC R1, c[0x0][0x37c] ;  /* 0x0000df00ff017b82 */ /* 0x000fe20000000800 */
[----:B------:R-:W0:Y:S01]  /*0010*/  S2R R5, SR_CTAID.X ;  /* 0x0000000000057919 */ /* 0x000e220000002500 */
[----:B------:R-:W0:Y:S01]  /*0020*/  LDCU UR4, c[0x0][0x360] ;  /* 0x00006c00ff0477ac */ /* 0x000e220008000800 */
[----:B------:R-:W0:Y:S01]  /*0030*/  S2R R0, SR_TID.X ;  /* 0x0000000000007919 */ /* 0x000e220000002100 */
[----:B------:R-:W1:Y:S01]  /*0040*/  LDCU UR5, c[0x0][0x380] ;  /* 0x00007000ff0577ac */ /* 0x000e620008000800 */
[----:B0-----:R-:W-:-:S05]  /*0050*/  IMAD R5, R5, UR4, R0 ;  /* 0x0000000405057c24 */ /* 0x001fca000f8e0200 */
[----:B------:R-:W-:-:S04]  /*0060*/  IADD3 R0, PT, PT, R5, 0x1, RZ ;  /* 0x0000000105007810 */ /* 0x000fc80007ffe0ff */
[----:B-1----:R-:W-:-:S13]  /*0070*/  ISETP.GE.AND P0, PT, R0, UR5, PT ;  /* 0x0000000500007c0c */ /* 0x002fda000bf06270 */
[----:B------:R-:W-:Y:S05]  /*0080*/  @P0 EXIT ;  /* 0x000000000000094d */ /* 0x000fea0003800000 */
[----:B------:R-:W0:Y:S01]  /*0090*/  LDC.64 R2, c[0x0][0x388] ;  /* 0x0000e200ff027b82 */ /* 0x000e220000000a00 */
[----:B------:R-:W1:Y:S01]  /*00a0*/  LDCU.64 UR4, c[0x0][0x358] ;  /* 0x00006b00ff0477ac */ /* 0x000e620008000a00 */
[----:B0-----:R-:W-:-:S05]  /*00b0*/  IMAD.WIDE R2, R5, 0x4, R2 ;  /* 0x0000000405027825 */ /* 0x001fca00078e0202 */
[----:B-1----:R-:W2:Y:S04]  /*00c0*/  LDG.E R7, desc[UR4][R2.64] ;  /* 0x0000000402077981 */ /* 0x002ea8000c1e1900 */
[----:B------:R-:W3:Y:S01]  /*00d0*/  LDG.E R9, desc[UR4][R2.64+0x4] ;  /* 0x0000040402097981 */ /* 0x000ee2000c1e1900 */
[----:B--2---:R-:W-:-:S04]  /*00e0*/  IADD3 R0, PT, PT, R7, 0x1, RZ ;  /* 0x0000000107007810 */ /* 0x004fc80007ffe0ff */
[----:B---3--:R-:W-:-:S13]  /*00f0*/  ISETP.NE.AND P0, PT, R0, R9, PT ;  /* 0x000000090000720c */ /* 0x008fda0003f05270 */
[----:B------:R-:W-:Y:S05]  /*0100*/  @P0 EXIT ;  /* 0x000000000000094d */ /* 0x000fea0003800000 */
[----:B------:R-:W0:Y:S02]  /*0110*/  LDC.64 R2, c[0x0][0x390] ;  /* 0x0000e400ff027b82 */ /* 0x000e240000000a00 */
[----:B0-----:R-:W-:-:S05]  /*0120*/  IMAD.WIDE R2, R7, 0x4, R2 ;  /* 0x0000000407027825 */ /* 0x001fca00078e0202 */
[----:B------:R-:W-:Y:S01]  /*0130*/  STG.E desc[UR4][R2.64], R5 ;  /* 0x0000000502007986 */ /* 0x000fe2000c101904 */
[----:B------:R-:W-:Y:S05]  /*0140*/  EXIT ;  /* 0x000000000000794d */ /* 0x000fea0003800000 */
.L_x_0:
[----:B------:R-:W-:-:S00]  /*0150*/  BRA `(.L_x_0) ;  /* 0xfffffffc00fc7947 */ /* 0x000fc0000383ffff */
[----:B------:R-:W-:-:S00]  /*0160*/  NOP ;  /* 0x0000000000007918 */ /* 0x000fc00000000000 */
        /* <DEDUP_REMOVED lines=9> */
.L_x_1:


//--------------------- .nv.shared.reserved.0     --------------------------
	.section	.nv.shared.reserved.0,"aw",@nobits
	.weak		__nv_reservedSMEM_offset_0_alias
	.size		__nv_reservedSMEM_offset_0_alias, 0, 64
	.other		__nv_reservedSMEM_offset_0_alias,@"STO_CUDA_RESERVED_SHARED STV_DEFAULT"
__nv_reservedSMEM_offset_0_alias:
	.zero		0
	.zero		64


//--------------------- .nv.constant0._Z8fill_idxiPiS_ --------------------------
	.section	.nv.constant0._Z8fill_idxiPiS_,"a",@progbits
	.sectionflags	@""
	.align	4
.nv.constant0._Z8fill_idxiPiS_:
	.zero		920


//--------------------- SYMBOLS --------------------------

	.type		.nv.reservedSmem.offset0,@object
	.size		.nv.reservedSmem.offset0,0x4
